	.headerflags	@"EF_CUDA_TEXMODE_UNIFIED EF_CUDA_64BIT_ADDRESS EF_CUDA_ACCELERATORS EF_CUDA_SM90 EF_CUDA_VIRTUAL_SM(EF_CUDA_SM90)"
	.elftype	@"ET_EXEC"


//--------------------- .nv.info                  --------------------------
	.section	.nv.info,"",@"SHT_CUDA_INFO"
	.align	4


	//----- nvinfo : EIATTR_REGCOUNT
	.align		4
        /*0000*/ 	.byte	0x04, 0x2f
        /*0002*/ 	.short	(.L_3 - .L_2)
	.align		4
.L_2:
        /*0004*/ 	.word	index@(triton_poi_fused__native_batch_norm_legit_no_training_relu_19)
        /*0008*/ 	.word	0x00000016


	//----- nvinfo : EIATTR_MIN_STACK_SIZE
	.align		4
.L_3:
        /*000c*/ 	.byte	0x04, 0x12
        /*000e*/ 	.short	(.L_5 - .L_4)
	.align		4
.L_4:
        /*0010*/ 	.word	index@(triton_poi_fused__native_batch_norm_legit_no_training_relu_19)
        /*0014*/ 	.word	0x00000000


	//----- nvinfo : EIATTR_FRAME_SIZE
	.align		4
.L_5:
        /*0018*/ 	.byte	0x04, 0x11
        /*001a*/ 	.short	(.L_7 - .L_6)
	.align		4
.L_6:
        /*001c*/ 	.word	index@(triton_poi_fused__native_batch_norm_legit_no_training_relu_19)
        /*0020*/ 	.word	0x00000000


	//----- nvinfo : EIATTR_MIN_STACK_SIZE
	.align		4
.L_7:
        /*0024*/ 	.byte	0x04, 0x12
        /*0026*/ 	.short	(.L_9 - .L_8)
	.align		4
.L_8:
        /*0028*/ 	.word	index@(triton_poi_fused__native_batch_norm_legit_no_training_relu_19)
        /*002c*/ 	.word	0x00000000
.L_9:


//--------------------- .nv.info.triton_poi_fused__native_batch_norm_legit_no_training_relu_19 --------------------------
	.section	.nv.info.triton_poi_fused__native_batch_norm_legit_no_training_relu_19,"",@"SHT_CUDA_INFO"
	.sectionflags	@""
	.align	4


	//----- nvinfo : EIATTR_CUDA_API_VERSION
	.align		4
        /*0000*/ 	.byte	0x04, 0x37
        /*0002*/ 	.short	(.L_11 - .L_10)
.L_10:
        /*0004*/ 	.word	0x0000007c


	//----- nvinfo : EIATTR_KPARAM_INFO
	.align		4
.L_11:
        /*0008*/ 	.byte	0x04, 0x17
        /*000a*/ 	.short	(.L_13 - .L_12)
.L_12:
        /*000c*/ 	.word	0x00000000
        /*0010*/ 	.short	0x0006
        /*0012*/ 	.short	0x0030
        /*0014*/ 	.byte	0x00, 0xf0, 0x11, 0x00


	//----- nvinfo : EIATTR_KPARAM_INFO
	.align		4
.L_13:
        /*0018*/ 	.byte	0x04, 0x17
        /*001a*/ 	.short	(.L_15 - .L_14)
.L_14:
        /*001c*/ 	.word	0x00000000
        /*0020*/ 	.short	0x0005
        /*0022*/ 	.short	0x0028
        /*0024*/ 	.byte	0x00, 0xf4, 0x21, 0x00


	//----- nvinfo : EIATTR_KPARAM_INFO
	.align		4
.L_15:
        /*0028*/ 	.byte	0x04, 0x17
        /*002a*/ 	.short	(.L_17 - .L_16)
.L_16:
        /*002c*/ 	.word	0x00000000
        /*0030*/ 	.short	0x0004
        /*0032*/ 	.short	0x0020
        /*0034*/ 	.byte	0x00, 0xf4, 0x21, 0x00


	//----- nvinfo : EIATTR_KPARAM_INFO
	.align		4
.L_17:
        /*0038*/ 	.byte	0x04, 0x17
        /*003a*/ 	.short	(.L_19 - .L_18)
.L_18:
        /*003c*/ 	.word	0x00000000
        /*0040*/ 	.short	0x0003
        /*0042*/ 	.short	0x0018
        /*0044*/ 	.byte	0x00, 0xf4, 0x21, 0x00


	//----- nvinfo : EIATTR_KPARAM_INFO
	.align		4
.L_19:
        /*0048*/ 	.byte	0x04, 0x17
        /*004a*/ 	.short	(.L_21 - .L_20)
.L_20:
        /*004c*/ 	.word	0x00000000
        /*0050*/ 	.short	0x0002
        /*0052*/ 	.short	0x0010
        /*0054*/ 	.byte	0x00, 0xf4, 0x21, 0x00


	//----- nvinfo : EIATTR_KPARAM_INFO
	.align		4
.L_21:
        /*0058*/ 	.byte	0x04, 0x17
        /*005a*/ 	.short	(.L_23 - .L_22)
.L_22:
        /*005c*/ 	.word	0x00000000
        /*0060*/ 	.short	0x0001
        /*0062*/ 	.short	0x0008
        /*0064*/ 	.byte	0x00, 0xf4, 0x21, 0x00


	//----- nvinfo : EIATTR_KPARAM_INFO
	.align		4
.L_23:
        /*0068*/ 	.byte	0x04, 0x17
        /*006a*/ 	.short	(.L_25 - .L_24)
.L_24:
        /*006c*/ 	.word	0x00000000
        /*0070*/ 	.short	0x0000
        /*0072*/ 	.short	0x0000
        /*0074*/ 	.byte	0x00, 0xf4, 0x21, 0x00


	//----- nvinfo : EIATTR_SPARSE_MMA_MASK
	.align		4
.L_25:
        /*0078*/ 	.byte	0x03, 0x50
        /*007a*/ 	.short	0x0000


	//----- nvinfo : EIATTR_MAXREG_COUNT
	.align		4
        /*007c*/ 	.byte	0x03, 0x1b
        /*007e*/ 	.short	0x00ff


	//----- nvinfo : EIATTR_EXIT_INSTR_OFFSETS
	.align		4
        /*0080*/ 	.byte	0x04, 0x1c
        /*0082*/ 	.short	(.L_27 - .L_26)


	//   ....[0]....
.L_26:
        /*0084*/ 	.word	0x000004a0


	//   ....[1]....
        /*0088*/ 	.word	0x000004c0


	//----- nvinfo : EIATTR_REQNTID
	.align		4
.L_27:
        /*008c*/ 	.byte	0x04, 0x10
        /*008e*/ 	.short	(.L_29 - .L_28)
.L_28:
        /*0090*/ 	.word	0x00000100
        /*0094*/ 	.word	0x00000001
        /*0098*/ 	.word	0x00000001


	//----- nvinfo : EIATTR_CBANK_PARAM_SIZE
	.align		4
.L_29:
        /*009c*/ 	.byte	0x03, 0x19
        /*009e*/ 	.short	0x0034


	//----- nvinfo : EIATTR_PARAM_CBANK
	.align		4
        /*00a0*/ 	.byte	0x04, 0x0a
        /*00a2*/ 	.short	(.L_31 - .L_30)
	.align		4
.L_30:
        /*00a4*/ 	.word	index@(.nv.constant0.triton_poi_fused__native_batch_norm_legit_no_training_relu_19)
        /*00a8*/ 	.short	0x0210
        /*00aa*/ 	.short	0x0034


	//----- nvinfo : EIATTR_SW_WAR
	.align		4
.L_31:
        /*00ac*/ 	.byte	0x04, 0x36
        /*00ae*/ 	.short	(.L_33 - .L_32)
.L_32:
        /*00b0*/ 	.word	0x00000008
.L_33:


//--------------------- .nv.callgraph             --------------------------
	.section	.nv.callgraph,"",@"SHT_CUDA_CALLGRAPH"
	.align	4
	.sectionentsize	8
	.align		4
        /*0000*/ 	.word	0x00000000
	.align		4
        /*0004*/ 	.word	0xffffffff
	.align		4
        /*0008*/ 	.word	0x00000000
	.align		4
        /*000c*/ 	.word	0xfffffffe
	.align		4
        /*0010*/ 	.word	0x00000000
	.align		4
        /*0014*/ 	.word	0xfffffffd
	.align		4
        /*0018*/ 	.word	0x00000000
	.align		4
        /*001c*/ 	.word	0xfffffffc


//--------------------- .nv.constant4             --------------------------
	.section	.nv.constant4,"a",@progbits
	.align	8
	.align		8
.nv.constant4:
        /*0000*/ 	.dword	_$_str
	.align		8
        /*0008*/ 	.dword	_$_str_$_2


//--------------------- .text.triton_poi_fused__native_batch_norm_legit_no_training_relu_19 --------------------------
	.section	.text.triton_poi_fused__native_batch_norm_legit_no_training_relu_19,"ax",@progbits
	.align	128
        .global         triton_poi_fused__native_batch_norm_legit_no_training_relu_19
        .type           triton_poi_fused__native_batch_norm_legit_no_training_relu_19,@function
        .size           triton_poi_fused__native_batch_norm_legit_no_training_relu_19,(.L_x_1 - triton_poi_fused__native_batch_norm_legit_no_training_relu_19)
        .other          triton_poi_fused__native_batch_norm_legit_no_training_relu_19,@"STO_CUDA_ENTRY STV_DEFAULT"
triton_poi_fused__native_batch_norm_legit_no_training_relu_19:
.text.triton_poi_fused__native_batch_norm_legit_no_training_relu_19:
[----:B------:R-:W0:Y:S01]  /*0000*/  LDC R1, c[0x0][0x28] ;  /* 0x00000a00ff017b82 */ /* 0x000e220000000800 */
[----:B------:R-:W1:Y:S01]  /*0010*/  S2R R0, SR_TID.X ;  /* 0x0000000000007919 */ /* 0x000e620000002100 */
[----:B------:R-:W-:-:S06]  /*0020*/  HFMA2.MMA R2, -RZ, RZ, 0, 0 ;  /* 0x00000000ff027435 */ /* 0x000fcc00000001ff */
[----:B------:R-:W2:Y:S01]  /*0030*/  LDC.64 R10, c[0x0][0x220] ;  /* 0x00008800ff0a7b82 */ /* 0x000ea20000000a00 */
[----:B------:R-:W-:Y:S01]  /*0040*/  ULDC.64 UR4, c[0x0][0x208] ;  /* 0x0000820000047ab9 */ /* 0x000fe20000000a00 */
[----:B------:R-:W3:Y:S06]  /*0050*/  S2R R3, SR_CTAID.X ;  /* 0x0000000000037919 */ /* 0x000eec0000002500 */
[----:B------:R-:W4:Y:S08]  /*0060*/  LDC.64 R14, c[0x0][0x218] ;  /* 0x00008600ff0e7b82 */ /* 0x000f300000000a00 */
[----:B------:R-:W5:Y:S08]  /*0070*/  LDC.64 R8, c[0x0][0x210] ;  /* 0x00008400ff087b82 */ /* 0x000f700000000a00 */
[----:B------:R-:W2:Y:S01]  /*0080*/  LDC.64 R16, c[0x0][0x228] ;  /* 0x00008a00ff107b82 */ /* 0x000ea20000000a00 */
[----:B-1----:R-:W-:-:S07]  /*0090*/  SHF.L.U32 R0, R0, 0x1, RZ ;  /* 0x0000000100007819 */ /* 0x002fce00000006ff */
[----:B------:R-:W1:Y:S01]  /*00a0*/  LDC.64 R18, c[0x0][0x230] ;  /* 0x00008c00ff127b82 */ /* 0x000e620000000a00 */
[----:B------:R-:W-:-:S04]  /*00b0*/  LOP3.LUT R0, R0, 0x1fe, RZ, 0xc0, !PT ;  /* 0x000001fe00007812 */ /* 0x000fc800078ec0ff */
[----:B---3--:R-:W-:-:S04]  /*00c0*/  LEA R3, R3, R0, 0x9 ;  /* 0x0000000003037211 */ /* 0x008fc800078e48ff */
[C---:B------:R-:W-:Y:S01]  /*00d0*/  ISETP.GE.AND P0, PT, R3.reuse, 0xc4e00, PT ;  /* 0x000c4e000300780c */ /* 0x040fe20003f06270 */
[----:B------:R-:W-:-:S05]  /*00e0*/  IMAD.HI R4, R3, -0x6e5d4c3b, R2 ;  /* 0x91a2b3c503047827 */ /* 0x000fca00078e0202 */
[----:B------:R-:W-:-:S04]  /*00f0*/  SHF.R.U32.HI R5, RZ, 0x1f, R4 ;  /* 0x0000001fff057819 */ /* 0x000fc80000011604 */
[----:B------:R-:W-:Y:S02]  /*0100*/  LEA.HI.SX32 R5, R4, R5, 0x17 ;  /* 0x0000000504057211 */ /* 0x000fe400078fbaff */
[----:B------:R-:W-:-:S05]  /*0110*/  MOV R4, RZ ;  /* 0x000000ff00047202 */ /* 0x000fca0000000f00 */
[----:B------:R-:W-:-:S05]  /*0120*/  IMAD.HI R0, R5, -0x6db6db6d, R4 ;  /* 0x9249249305007827 */ /* 0x000fca00078e0204 */
[----:B------:R-:W-:-:S04]  /*0130*/  SHF.R.U32.HI R7, RZ, 0x1f, R0 ;  /* 0x0000001fff077819 */ /* 0x000fc80000011600 */
[----:B------:R-:W-:Y:S01]  /*0140*/  LEA.HI.SX32 R7, R0, R7, 0x19 ;  /* 0x0000000700077211 */ /* 0x000fe200078fcaff */
[----:B------:R-:W-:-:S04]  /*0150*/  HFMA2.MMA R0, -RZ, RZ, 0, 0 ;  /* 0x00000000ff007435 */ /* 0x000fc800000001ff */
[----:B------:R-:W-:-:S04]  /*0160*/  IMAD R13, R7, -0xe0, R5 ;  /* 0xffffff20070d7824 */ /* 0x000fc800078e0205 */
[----:B--2---:R-:W-:-:S05]  /*0170*/  IMAD.WIDE R10, R13, 0x4, R10 ;  /* 0x000000040d0a7825 */ /* 0x004fca00078e020a */
[----:B------:R-:W2:Y:S04]  /*0180*/  @!P0 LDG.E.EL R0, desc[UR4][R10.64] ;  /* 0x000000040a008981 */ /* 0x000ea8000c2e1900 */
[----:B------:R3:W2:Y:S01]  /*0190*/  @!P0 LDG.E.EL R2, desc[UR4][R10.64] ;  /* 0x000000040a028981 */ /* 0x0006a2000c2e1900 */
[----:B------:R-:W-:Y:S02]  /*01a0*/  CS2R R6, SRZ ;  /* 0x0000000000067805 */ /* 0x000fe4000001ff00 */
[----:B------:R-:W-:Y:S01]  /*01b0*/  MOV R5, RZ ;  /* 0x000000ff00057202 */ /* 0x000fe20000000f00 */
[----:B----4-:R-:W-:-:S04]  /*01c0*/  IMAD.WIDE R14, R13, 0x4, R14 ;  /* 0x000000040d0e7825 */ /* 0x010fc800078e020e */
[----:B-----5:R-:W-:Y:S01]  /*01d0*/  IMAD.WIDE R8, R3, 0x4, R8 ;  /* 0x0000000403087825 */ /* 0x020fe200078e0208 */
[----:B------:R-:W4:Y:S01]  /*01e0*/  @!P0 LDG.E.EL R7, desc[UR4][R14.64] ;  /* 0x000000040e078981 */ /* 0x000f22000c2e1900 */
[----:B---3--:R-:W-:Y:S02]  /*01f0*/  CS2R R10, SRZ ;  /* 0x00000000000a7805 */ /* 0x008fe4000001ff00 */
[C---:B0-----:R-:W-:Y:S01]  /*0200*/  IMAD.WIDE R16, R13.reuse, 0x4, R16 ;  /* 0x000000040d107825 */ /* 0x041fe200078e0210 */
[----:B------:R-:W3:Y:S03]  /*0210*/  @!P0 LDG.E.EL R6, desc[UR4][R14.64] ;  /* 0x000000040e068981 */ /* 0x000ee6000c2e1900 */
[----:B-1----:R-:W-:Y:S01]  /*0220*/  IMAD.WIDE R18, R13, 0x4, R18 ;  /* 0x000000040d127825 */ /* 0x002fe200078e0212 */
[----:B------:R0:W4:Y:S01]  /*0230*/  @!P0 LDG.E.64 R4, desc[UR4][R8.64] ;  /* 0x0000000408048981 */ /* 0x000122000c1e1b00 */
[----:B------:R-:W-:-:S03]  /*0240*/  CS2R R12, SRZ ;  /* 0x00000000000c7805 */ /* 0x000fc6000001ff00 */
[----:B------:R-:W5:Y:S04]  /*0250*/  @!P0 LDG.E.EL R11, desc[UR4][R18.64] ;  /* 0x00000004120b8981 */ /* 0x000f68000c2e1900 */
[----:B------:R-:W5:Y:S01]  /*0260*/  @!P0 LDG.E.EL R12, desc[UR4][R16.64] ;  /* 0x00000004100c8981 */ /* 0x000f62000c2e1900 */
[----:B0-----:R-:W0:Y:S03]  /*0270*/  LDC.64 R8, c[0x0][0x238] ;  /* 0x00008e00ff087b82 */ /* 0x001e260000000a00 */
[----:B------:R1:W3:Y:S04]  /*0280*/  @!P0 LDG.E.EL R13, desc[UR4][R16.64] ;  /* 0x00000004100d8981 */ /* 0x0002e8000c2e1900 */
[----:B------:R-:W3:Y:S01]  /*0290*/  @!P0 LDG.E.EL R10, desc[UR4][R18.64] ;  /* 0x00000004120a8981 */ /* 0x000ee2000c2e1900 */
[----:B0-----:R-:W-:-:S04]  /*02a0*/  IMAD.WIDE R8, R3, 0x4, R8 ;  /* 0x0000000403087825 */ /* 0x001fc800078e0208 */
[----:B--2---:R-:W-:Y:S01]  /*02b0*/  FADD R0, R0, 0.0010000000474974513054 ;  /* 0x3a83126f00007421 */ /* 0x004fe20000000000 */
[----:B------:R-:W-:-:S03]  /*02c0*/  FADD R2, R2, 0.0010000000474974513054 ;  /* 0x3a83126f02027421 */ /* 0x000fc60000000000 */
[----:B------:R-:W0:Y:S08]  /*02d0*/  MUFU.SQRT R14, R0 ;  /* 0x00000000000e7308 */ /* 0x000e300000002000 */
[----:B------:R-:W2:Y:S01]  /*02e0*/  MUFU.SQRT R15, R2 ;  /* 0x00000002000f7308 */ /* 0x000ea20000002000 */
[C---:B0-----:R-:W-:Y:S02]  /*02f0*/  FSETP.GT.AND P1, PT, R14.reuse, 8.50705917302346158658e+37, PT ;  /* 0x7e8000000e00780b */ /* 0x041fe40003f24000 */
[----:B------:R-:W-:-:S02]  /*0300*/  FSETP.GEU.AND P3, PT, R14, 1.175494350822287508e-38, PT ;  /* 0x008000000e00780b */ /* 0x000fc40003f6e000 */
[C---:B--2---:R-:W-:Y:S02]  /*0310*/  FSETP.GT.AND P2, PT, R15.reuse, 8.50705917302346158658e+37, PT ;  /* 0x7e8000000f00780b */ /* 0x044fe40003f44000 */
[----:B------:R-:W-:-:S07]  /*0320*/  FSETP.GEU.AND P4, PT, R15, 1.175494350822287508e-38, PT ;  /* 0x008000000f00780b */ /* 0x000fce0003f8e000 */
[----:B------:R-:W-:Y:S01]  /*0330*/  @P1 FMUL R14, R14, 0.25 ;  /* 0x3e8000000e0e1820 */ /* 0x000fe20000400000 */
[----:B------:R-:W-:-:S03]  /*0340*/  HFMA2.MMA R0, -RZ, RZ, 1.625, 0 ;  /* 0x3e800000ff007435 */ /* 0x000fc600000001ff */
[----:B------:R-:W-:Y:S01]  /*0350*/  @!P3 FMUL R14, R14, 16777216 ;  /* 0x4b8000000e0eb820 */ /* 0x000fe20000400000 */
[----:B------:R-:W-:-:S04]  /*0360*/  @P2 FMUL R15, R15, 0.25 ;  /* 0x3e8000000f0f2820 */ /* 0x000fc80000400000 */
[----:B------:R-:W-:Y:S01]  /*0370*/  @!P4 FMUL R15, R15, 16777216 ;  /* 0x4b8000000f0fc820 */ /* 0x000fe20000400000 */
[----:B------:R-:W0:Y:S01]  /*0380*/  MUFU.RCP R14, R14 ;  /* 0x0000000e000e7308 */ /* 0x000e220000001000 */
[----:B-1----:R-:W-:-:S07]  /*0390*/  FSEL R17, R0, 1, P1 ;  /* 0x3f80000000117808 */ /* 0x002fce0000800000 */
[----:B------:R-:W1:Y:S01]  /*03a0*/  MUFU.RCP R15, R15 ;  /* 0x0000000f000f7308 */ /* 0x000e620000001000 */
[----:B------:R-:W-:Y:S01]  /*03b0*/  FSEL R0, R0, 1, P2 ;  /* 0x3f80000000007808 */ /* 0x000fe20001000000 */
[----:B------:R-:W-:-:S04]  /*03c0*/  @!P3 FMUL R17, R17, 16777216 ;  /* 0x4b8000001111b820 */ /* 0x000fc80000400000 */
[----:B------:R-:W-:Y:S01]  /*03d0*/  @!P4 FMUL R0, R0, 16777216 ;  /* 0x4b8000000000c820 */ /* 0x000fe20000400000 */
[----:B----4-:R-:W-:Y:S01]  /*03e0*/  FADD R4, -R7, R4 ;  /* 0x0000000407047221 */ /* 0x010fe20000000100 */
[----:B---3--:R-:W-:Y:S01]  /*03f0*/  FADD R5, -R6, R5 ;  /* 0x0000000506057221 */ /* 0x008fe20000000100 */
[----:B0-----:R-:W-:Y:S01]  /*0400*/  FMUL R17, R14, R17 ;  /* 0x000000110e117220 */ /* 0x001fe20000400000 */
[----:B-1----:R-:W-:-:S03]  /*0410*/  FMUL R0, R15, R0 ;  /* 0x000000000f007220 */ /* 0x002fc60000400000 */
[----:B------:R-:W-:Y:S01]  /*0420*/  FMUL R4, R4, R17 ;  /* 0x0000001104047220 */ /* 0x000fe20000400000 */
[----:B------:R-:W-:-:S03]  /*0430*/  FMUL R5, R5, R0 ;  /* 0x0000000005057220 */ /* 0x000fc60000400000 */
[----:B-----5:R-:W-:Y:S01]  /*0440*/  FFMA R4, R4, R12, R11 ;  /* 0x0000000c04047223 */ /* 0x020fe2000000000b */
[----:B------:R-:W-:-:S04]  /*0450*/  FFMA R5, R5, R13, R10 ;  /* 0x0000000d05057223 */ /* 0x000fc8000000000a */
[C---:B------:R-:W-:Y:S02]  /*0460*/  FSETP.GEU.AND P1, PT, R4.reuse, RZ, PT ;  /* 0x000000ff0400720b */ /* 0x040fe40003f2e000 */
[C---:B------:R-:W-:Y:S02]  /*0470*/  FSETP.GEU.AND P2, PT, R5.reuse, RZ, PT ;  /* 0x000000ff0500720b */ /* 0x040fe40003f4e000 */
[----:B------:R-:W-:Y:S02]  /*0480*/  FSEL R4, R4, RZ, P1 ;  /* 0x000000ff04047208 */ /* 0x000fe40000800000 */
[----:B------:R-:W-:Y:S01]  /*0490*/  FSEL R5, R5, RZ, P2 ;  /* 0x000000ff05057208 */ /* 0x000fe20001000000 */
[----:B------:R-:W-:Y:S08]  /*04a0*/  @P0 EXIT ;  /* 0x000000000000094d */ /* 0x000ff00003800000 */
[----:B------:R-:W-:Y:S01]  /*04b0*/  STG.E.64 desc[UR4][R8.64], R4 ;  /* 0x0000000408007986 */ /* 0x000fe2000c101b04 */
[----:B------:R-:W-:Y:S05]  /*04c0*/  EXIT ;  /* 0x000000000000794d */ /* 0x000fea0003800000 */
.L_x_0:
[----:B------:R-:W-:-:S00]  /*04d0*/  BRA `(.L_x_0) ;  /* 0xfffffffc00fc7947 */ /* 0x000fc0000383ffff */
[----:B------:R-:W-:-:S00]  /*04e0*/  NOP ;  /* 0x0000000000007918 */ /* 0x000fc00000000000 */
        /* <DEDUP_REMOVED lines=9> */
.L_x_1:


//--------------------- .nv.global.init           --------------------------
	.section	.nv.global.init,"aw",@progbits
.nv.global.init:
	.type		_$_str,@object
	.size		_$_str,(_$_str_$_2 - _$_str)
_$_str:
        /*0000*/ 	.byte	0x5f, 0x5f, 0x43, 0x55, 0x44, 0x41, 0x5f, 0x46, 0x54, 0x5a, 0x00
	.type		_$_str_$_2,@object
	.size		_$_str_$_2,(.L_1 - _$_str_$_2)
_$_str_$_2:
        /*000b*/ 	.byte	0x5f, 0x5f, 0x43, 0x55, 0x44, 0x41, 0x5f, 0x50, 0x52, 0x45, 0x43, 0x5f, 0x53, 0x51, 0x52, 0x54
        /*001b*/ 	.byte	0x00
.L_1:


//--------------------- .nv.constant0.triton_poi_fused__native_batch_norm_legit_no_training_relu_19 --------------------------
	.section	.nv.constant0.triton_poi_fused__native_batch_norm_legit_no_training_relu_19,"a",@progbits
	.sectionflags	@""
	.align	4
.nv.constant0.triton_poi_fused__native_batch_norm_legit_no_training_relu_19:
	.zero		580
